//
// Generated by NVIDIA NVVM Compiler
//
// Compiler Build ID: CL-36424714
// Cuda compilation tools, release 13.0, V13.0.88
// Based on NVVM 20.0.0
//

.version 9.0
.target sm_100
.address_size 64

	// .globl	_Z9sumKernelPfS_
// _ZZ9sumKernelPfS_E5cache has been demoted

.visible .entry _Z9sumKernelPfS_(
	.param .u64 .ptr .align 1 _Z9sumKernelPfS__param_0,
	.param .u64 .ptr .align 1 _Z9sumKernelPfS__param_1
)
{
	.reg .pred 	%p<7>;
	.reg .b32 	%r<18>;
	.reg .b32 	%f<13>;
	.reg .b64 	%rd<9>;
	// demoted variable
	.shared .align 4 .b8 _ZZ9sumKernelPfS_E5cache[1024];
	ld.param.u64 	%rd2, [_Z9sumKernelPfS__param_0];
	ld.param.u64 	%rd3, [_Z9sumKernelPfS__param_1];
	mov.u32 	%r1, %tid.x;
	mov.u32 	%r2, %ctaid.x;
	mov.u32 	%r17, %ntid.x;
	mad.lo.s32 	%r16, %r2, %r17, %r1;
	setp.gt.s32 	%p1, %r16, 99999;
	mov.f32 	%f12, 0f00000000;
	@%p1 bra 	$L__BB0_3;
	mov.u32 	%r11, %nctaid.x;
	mul.lo.s32 	%r5, %r17, %r11;
	cvta.to.global.u64 	%rd1, %rd2;
	mov.f32 	%f12, 0f00000000;
$L__BB0_2:
	mul.wide.s32 	%rd4, %r16, 4;
	add.s64 	%rd5, %rd1, %rd4;
	ld.global.f32 	%f6, [%rd5];
	add.f32 	%f12, %f12, %f6;
	add.s32 	%r16, %r16, %r5;
	setp.lt.s32 	%p2, %r16, 100000;
	@%p2 bra 	$L__BB0_2;
$L__BB0_3:
	shl.b32 	%r12, %r1, 2;
	mov.u32 	%r13, _ZZ9sumKernelPfS_E5cache;
	add.s32 	%r8, %r13, %r12;
	st.shared.f32 	[%r8], %f12;
	bar.sync 	0;
	setp.lt.u32 	%p3, %r17, 2;
	@%p3 bra 	$L__BB0_7;
$L__BB0_4:
	shr.u32 	%r10, %r17, 1;
	setp.ge.u32 	%p4, %r1, %r10;
	@%p4 bra 	$L__BB0_6;
	shl.b32 	%r14, %r10, 2;
	add.s32 	%r15, %r8, %r14;
	ld.shared.f32 	%f7, [%r15];
	ld.shared.f32 	%f8, [%r8];
	add.f32 	%f9, %f7, %f8;
	st.shared.f32 	[%r8], %f9;
$L__BB0_6:
	bar.sync 	0;
	setp.gt.u32 	%p5, %r17, 3;
	mov.u32 	%r17, %r10;
	@%p5 bra 	$L__BB0_4;
$L__BB0_7:
	setp.ne.s32 	%p6, %r1, 0;
	@%p6 bra 	$L__BB0_9;
	ld.shared.f32 	%f10, [_ZZ9sumKernelPfS_E5cache];
	cvta.to.global.u64 	%rd6, %rd3;
	mul.wide.u32 	%rd7, %r2, 4;
	add.s64 	%rd8, %rd6, %rd7;
	st.global.f32 	[%rd8], %f10;
$L__BB0_9:
	ret;

}


// ===== COMPILED SASS (sm_100) =====

	.target	sm_100

	.elftype	@"ET_EXEC"


//--------------------- .note.nv.tkinfo           --------------------------
	.section	.note.nv.tkinfo,"",@"SHT_NOTE"
	.sectionflags	@"SHF_NOTE_NV_TKINFO"
	.tkinfo
        /*0018*/ 	.word	0x00000002
        /*0030*/ 	.string	""
        /*0030*/ 	.string	"ptxas"
        /*0030*/ 	.string	"Cuda compilation tools, release 13.0, V13.0.88"
        /*0030*/ 	.string	"Build cuda_13.0.r13.0/compiler.36424714_0"
        /*0030*/ 	.string	"-arch sm_100 -m 64 "



//--------------------- .note.nv.cuinfo           --------------------------
	.section	.note.nv.cuinfo,"",@"SHT_NOTE"
	.sectionflags	@"SHF_NOTE_NV_CUINFO"
        /*0018*/ 	.short	0x0002
        /*001a*/ 	.short	0x0064
        /*001c*/ 	.short	0x0082
	.zero		2


//--------------------- .nv.info                  --------------------------
	.section	.nv.info,"",@"SHT_CUDA_INFO"
	.align	4


	//----- nvinfo : EIATTR_REGCOUNT
	.align		4
        /*0000*/ 	.byte	0x04, 0x2f
        /*0002*/ 	.short	(.L_1 - .L_0)
	.align		4
.L_0:
        /*0004*/ 	.word	index@(_Z9sumKernelPfS_)
        /*0008*/ 	.word	0x0000000e


	//----- nvinfo : EIATTR_FRAME_SIZE
	.align		4
.L_1:
        /*000c*/ 	.byte	0x04, 0x11
        /*000e*/ 	.short	(.L_3 - .L_2)
	.align		4
.L_2:
        /*0010*/ 	.word	index@(_Z9sumKernelPfS_)
        /*0014*/ 	.word	0x00000000


	//----- nvinfo : EIATTR_MIN_STACK_SIZE
	.align		4
.L_3:
        /*0018*/ 	.byte	0x04, 0x12
        /*001a*/ 	.short	(.L_5 - .L_4)
	.align		4
.L_4:
        /*001c*/ 	.word	index@(_Z9sumKernelPfS_)
        /*0020*/ 	.word	0x00000000
.L_5:


//--------------------- .nv.compat                --------------------------
	.section	.nv.compat,"",@"SHT_CUDA_COMPAT_INFO"
	.align	4
        /*0000*/ 	.byte	0x02, 0x09, 0x00, 0x00, 0x02, 0x02, 0x01, 0x00, 0x02, 0x05, 0x05, 0x00, 0x03, 0x07, 0x01, 0x01
        /*0010*/ 	.byte	0x02, 0x03, 0x00, 0x00, 0x02, 0x06, 0x01, 0x00, 0x04, 0x0b, 0x08, 0x00, 0x09, 0x00, 0x00, 0x00
        /*0020*/ 	.byte	0x00, 0x00, 0x00, 0x00


//--------------------- .nv.info._Z9sumKernelPfS_ --------------------------
	.section	.nv.info._Z9sumKernelPfS_,"",@"SHT_CUDA_INFO"
	.sectionflags	@""
	.align	4


	//----- nvinfo : EIATTR_CUDA_API_VERSION
	.align		4
        /*0000*/ 	.byte	0x04, 0x37
        /*0002*/ 	.short	(.L_7 - .L_6)
.L_6:
        /*0004*/ 	.word	0x00000082


	//----- nvinfo : EIATTR_KPARAM_INFO
	.align		4
.L_7:
        /*0008*/ 	.byte	0x04, 0x17
        /*000a*/ 	.short	(.L_9 - .L_8)
.L_8:
        /*000c*/ 	.word	0x00000000
        /*0010*/ 	.short	0x0001
        /*0012*/ 	.short	0x0008
        /*0014*/ 	.byte	0x00, 0xf5, 0x21, 0x00


	//----- nvinfo : EIATTR_KPARAM_INFO
	.align		4
.L_9:
        /*0018*/ 	.byte	0x04, 0x17
        /*001a*/ 	.short	(.L_11 - .L_10)
.L_10:
        /*001c*/ 	.word	0x00000000
        /*0020*/ 	.short	0x0000
        /*0022*/ 	.short	0x0000
        /*0024*/ 	.byte	0x00, 0xf5, 0x21, 0x00


	//----- nvinfo : EIATTR_SPARSE_MMA_MASK
	.align		4
.L_11:
        /*0028*/ 	.byte	0x03, 0x50
        /*002a*/ 	.short	0x0000


	//----- nvinfo : EIATTR_MAXREG_COUNT
	.align		4
        /*002c*/ 	.byte	0x03, 0x1b
        /*002e*/ 	.short	0x00ff


	//----- nvinfo : EIATTR_NUM_BARRIERS
	.align		4
        /*0030*/ 	.byte	0x02, 0x4c
        /*0032*/ 	.byte	0x01
	.zero		1


	//----- nvinfo : EIATTR_MERCURY_ISA_VERSION
	.align		4
        /*0034*/ 	.byte	0x03, 0x5f
        /*0036*/ 	.short	0x0101


	//----- nvinfo : EIATTR_VRC_CTA_INIT_COUNT
	.align		4
        /*0038*/ 	.byte	0x02, 0x4a
	.zero		1
	.zero		1


	//----- nvinfo : EIATTR_EXIT_INSTR_OFFSETS
	.align		4
        /*003c*/ 	.byte	0x04, 0x1c
        /*003e*/ 	.short	(.L_13 - .L_12)


	//   ....[0]....
.L_12:
        /*0040*/ 	.word	0x000002a0


	//   ....[1]....
        /*0044*/ 	.word	0x00000320


	//----- nvinfo : EIATTR_CRS_STACK_SIZE
	.align		4
.L_13:
        /*0048*/ 	.byte	0x04, 0x1e
        /*004a*/ 	.short	(.L_15 - .L_14)
.L_14:
        /*004c*/ 	.word	0x00000000


	//----- nvinfo : EIATTR_CBANK_PARAM_SIZE
	.align		4
.L_15:
        /*0050*/ 	.byte	0x03, 0x19
        /*0052*/ 	.short	0x0010


	//----- nvinfo : EIATTR_PARAM_CBANK
	.align		4
        /*0054*/ 	.byte	0x04, 0x0a
        /*0056*/ 	.short	(.L_17 - .L_16)
	.align		4
.L_16:
        /*0058*/ 	.word	index@(.nv.constant0._Z9sumKernelPfS_)
        /*005c*/ 	.short	0x0380
        /*005e*/ 	.short	0x0010


	//----- nvinfo : EIATTR_SW_WAR
	.align		4
.L_17:
        /*0060*/ 	.byte	0x04, 0x36
        /*0062*/ 	.short	(.L_19 - .L_18)
.L_18:
        /*0064*/ 	.word	0x00000008
.L_19:


//--------------------- .nv.callgraph             --------------------------
	.section	.nv.callgraph,"",@"SHT_CUDA_CALLGRAPH"
	.align	4
	.sectionentsize	8
	.align		4
        /*0000*/ 	.word	0x00000000
	.align		4
        /*0004*/ 	.word	0xffffffff
	.align		4
        /*0008*/ 	.word	0x00000000
	.align		4
        /*000c*/ 	.word	0xfffffffe
	.align		4
        /*0010*/ 	.word	0x00000000
	.align		4
        /*0014*/ 	.word	0xfffffffd
	.align		4
        /*0018*/ 	.word	0x00000000
	.align		4
        /*001c*/ 	.word	0xfffffffc


//--------------------- .text._Z9sumKernelPfS_    --------------------------
	.section	.text._Z9sumKernelPfS_,"ax",@progbits
	.align	128
        .global         _Z9sumKernelPfS_
        .type           _Z9sumKernelPfS_,@function
        .size           _Z9sumKernelPfS_,(.L_x_6 - _Z9sumKernelPfS_)
        .other          _Z9sumKernelPfS_,@"STO_CUDA_ENTRY STV_DEFAULT"
_Z9sumKernelPfS_:
.text._Z9sumKernelPfS_:
[----:B------:R-:W-:Y:S01]  /*0000*/  LDC R1, c[0x0][0x37c] ;  /* 0x0000df00ff017b82 */ /* 0x000fe20000000800 */
[----:B------:R-:W0:Y:S01]  /*0010*/  S2R R8, SR_TID.X ;  /* 0x0000000000087919 */ /* 0x000e220000002100 */
[----:B------:R-:W1:Y:S01]  /*0020*/  LDCU UR4, c[0x0][0x360] ;  /* 0x00006c00ff0477ac */ /* 0x000e620008000800 */
[----:B------:R-:W-:Y:S01]  /*0030*/  BSSY.RECONVERGENT B0, `(.L_x_0) ;  /* 0x0000012000007945 */ /* 0x000fe20003800200 */
[----:B------:R-:W-:Y:S01]  /*0040*/  IMAD.MOV.U32 R7, RZ, RZ, RZ ;  /* 0x000000ffff077224 */ /* 0x000fe200078e00ff */
[----:B------:R-:W0:Y:S01]  /*0050*/  S2R R9, SR_CTAID.X ;  /* 0x0000000000097919 */ /* 0x000e220000002500 */
[----:B------:R-:W2:Y:S01]  /*0060*/  LDCU.64 UR6, c[0x0][0x358] ;  /* 0x00006b00ff0677ac */ /* 0x000ea20008000a00 */
[----:B-1----:R-:W-:Y:S02]  /*0070*/  IMAD.U32 R6, RZ, RZ, UR4 ;  /* 0x00000004ff067e24 */ /* 0x002fe4000f8e00ff */
[----:B0-----:R-:W-:-:S05]  /*0080*/  IMAD R0, R9, UR4, R8 ;  /* 0x0000000409007c24 */ /* 0x001fca000f8e0208 */
[----:B------:R-:W-:-:S13]  /*0090*/  ISETP.GT.AND P0, PT, R0, 0x1869f, PT ;  /* 0x0001869f0000780c */ /* 0x000fda0003f04270 */
[----:B--2---:R-:W-:Y:S05]  /*00a0*/  @P0 BRA `(.L_x_1) ;  /* 0x0000000000280947 */ /* 0x004fea0003800000 */
[----:B------:R-:W0:Y:S01]  /*00b0*/  LDC.64 R4, c[0x0][0x380] ;  /* 0x0000e000ff047b82 */ /* 0x000e220000000a00 */
[----:B------:R-:W1:Y:S01]  /*00c0*/  LDCU UR4, c[0x0][0x370] ;  /* 0x00006e00ff0477ac */ /* 0x000e620008000800 */
[----:B------:R-:W-:Y:S02]  /*00d0*/  HFMA2 R7, -RZ, RZ, 0, 0 ;  /* 0x00000000ff077431 */ /* 0x000fe400000001ff */
[----:B-1----:R-:W-:-:S07]  /*00e0*/  IMAD R11, R6, UR4, RZ ;  /* 0x00000004060b7c24 */ /* 0x002fce000f8e02ff */
.L_x_2:
[----:B0-----:R-:W-:-:S06]  /*00f0*/  IMAD.WIDE R2, R0, 0x4, R4 ;  /* 0x0000000400027825 */ /* 0x001fcc00078e0204 */
[----:B------:R-:W2:Y:S01]  /*0100*/  LDG.E R2, desc[UR6][R2.64] ;  /* 0x0000000602027981 */ /* 0x000ea2000c1e1900 */
[----:B------:R-:W-:-:S05]  /*0110*/  IMAD.IADD R0, R11, 0x1, R0 ;  /* 0x000000010b007824 */ /* 0x000fca00078e0200 */
[----:B------:R-:W-:Y:S01]  /*0120*/  ISETP.GE.AND P0, PT, R0, 0x186a0, PT ;  /* 0x000186a00000780c */ /* 0x000fe20003f06270 */
[----:B--2---:R-:W-:-:S12]  /*0130*/  FADD R7, R2, R7 ;  /* 0x0000000702077221 */ /* 0x004fd80000000000 */
[----:B------:R-:W-:Y:S05]  /*0140*/  @!P0 BRA `(.L_x_2) ;  /* 0xfffffffc00e88947 */ /* 0x000fea000383ffff */
.L_x_1:
[----:B------:R-:W-:Y:S05]  /*0150*/  BSYNC.RECONVERGENT B0 ;  /* 0x0000000000007941 */ /* 0x000fea0003800200 */
.L_x_0:
[----:B------:R-:W0:Y:S01]  /*0160*/  S2UR UR5, SR_CgaCtaId ;  /* 0x00000000000579c3 */ /* 0x000e220000008800 */
[----:B------:R-:W-:Y:S01]  /*0170*/  UMOV UR4, 0x400 ;  /* 0x0000040000047882 */ /* 0x000fe20000000000 */
[----:B------:R-:W-:Y:S02]  /*0180*/  ISETP.GE.U32.AND P1, PT, R6, 0x2, PT ;  /* 0x000000020600780c */ /* 0x000fe40003f26070 */
[----:B------:R-:W-:Y:S01]  /*0190*/  ISETP.NE.AND P0, PT, R8, RZ, PT ;  /* 0x000000ff0800720c */ /* 0x000fe20003f05270 */
[----:B0-----:R-:W-:-:S06]  /*01a0*/  ULEA UR4, UR5, UR4, 0x18 ;  /* 0x0000000405047291 */ /* 0x001fcc000f8ec0ff */
[----:B------:R-:W-:-:S05]  /*01b0*/  LEA R0, R8, UR4, 0x2 ;  /* 0x0000000408007c11 */ /* 0x000fca000f8e10ff */
[----:B------:R0:W-:Y:S01]  /*01c0*/  STS [R0], R7 ;  /* 0x0000000700007388 */ /* 0x0001e20000000800 */
[----:B------:R-:W-:Y:S06]  /*01d0*/  BAR.SYNC.DEFER_BLOCKING 0x0 ;  /* 0x0000000000007b1d */ /* 0x000fec0000010000 */
[----:B------:R-:W-:Y:S05]  /*01e0*/  @!P1 BRA `(.L_x_3) ;  /* 0x00000000002c9947 */ /* 0x000fea0003800000 */
.L_x_4:
[----:B------:R-:W-:-:S04]  /*01f0*/  SHF.R.U32.HI R5, RZ, 0x1, R6 ;  /* 0x00000001ff057819 */ /* 0x000fc80000011606 */
[----:B------:R-:W-:-:S13]  /*0200*/  ISETP.GE.U32.AND P1, PT, R8, R5, PT ;  /* 0x000000050800720c */ /* 0x000fda0003f26070 */
[----:B------:R-:W-:Y:S01]  /*0210*/  @!P1 LEA R2, R5, R0, 0x2 ;  /* 0x0000000005029211 */ /* 0x000fe200078e10ff */
[----:B------:R-:W-:Y:S05]  /*0220*/  @!P1 LDS R3, [R0] ;  /* 0x0000000000039984 */ /* 0x000fea0000000800 */
[----:B------:R-:W1:Y:S02]  /*0230*/  @!P1 LDS R2, [R2] ;  /* 0x0000000002029984 */ /* 0x000e640000000800 */
[----:B-1----:R-:W-:-:S05]  /*0240*/  @!P1 FADD R3, R2, R3 ;  /* 0x0000000302039221 */ /* 0x002fca0000000000 */
[----:B------:R1:W-:Y:S01]  /*0250*/  @!P1 STS [R0], R3 ;  /* 0x0000000300009388 */ /* 0x0003e20000000800 */
[----:B------:R-:W-:Y:S01]  /*0260*/  BAR.SYNC.DEFER_BLOCKING 0x0 ;  /* 0x0000000000007b1d */ /* 0x000fe20000010000 */
[----:B------:R-:W-:Y:S01]  /*0270*/  ISETP.GT.U32.AND P1, PT, R6, 0x3, PT ;  /* 0x000000030600780c */ /* 0x000fe20003f24070 */
[----:B------:R-:W-:-:S12]  /*0280*/  IMAD.MOV.U32 R6, RZ, RZ, R5 ;  /* 0x000000ffff067224 */ /* 0x000fd800078e0005 */
[----:B-1----:R-:W-:Y:S05]  /*0290*/  @P1 BRA `(.L_x_4) ;  /* 0xfffffffc00d41947 */ /* 0x002fea000383ffff */
.L_x_3:
[----:B------:R-:W-:Y:S05]  /*02a0*/  @P0 EXIT ;  /* 0x000000000000094d */ /* 0x000fea0003800000 */
[----:B------:R-:W1:Y:S01]  /*02b0*/  S2UR UR5, SR_CgaCtaId ;  /* 0x00000000000579c3 */ /* 0x000e620000008800 */
[----:B------:R-:W-:-:S07]  /*02c0*/  UMOV UR4, 0x400 ;  /* 0x0000040000047882 */ /* 0x000fce0000000000 */
[----:B------:R-:W2:Y:S01]  /*02d0*/  LDC.64 R2, c[0x0][0x388] ;  /* 0x0000e200ff027b82 */ /* 0x000ea20000000a00 */
[----:B-1----:R-:W-:Y:S01]  /*02e0*/  ULEA UR4, UR5, UR4, 0x18 ;  /* 0x0000000405047291 */ /* 0x002fe2000f8ec0ff */
[----:B--2---:R-:W-:-:S08]  /*02f0*/  IMAD.WIDE.U32 R2, R9, 0x4, R2 ;  /* 0x0000000409027825 */ /* 0x004fd000078e0002 */
[----:B------:R-:W1:Y:S04]  /*0300*/  LDS R5, [UR4] ;  /* 0x00000004ff057984 */ /* 0x000e680008000800 */
[----:B-1----:R-:W-:Y:S01]  /*0310*/  STG.E desc[UR6][R2.64], R5 ;  /* 0x0000000502007986 */ /* 0x002fe2000c101906 */
[----:B------:R-:W-:Y:S05]  /*0320*/  EXIT ;  /* 0x000000000000794d */ /* 0x000fea0003800000 */
.L_x_5:
[----:B------:R-:W-:-:S00]  /*0330*/  BRA `(.L_x_5) ;  /* 0xfffffffc00fc7947 */ /* 0x000fc0000383ffff */
[----:B------:R-:W-:-:S00]  /*0340*/  NOP ;  /* 0x0000000000007918 */ /* 0x000fc00000000000 */
        /* <DEDUP_REMOVED lines=11> */
.L_x_6:


//--------------------- .nv.shared._Z9sumKernelPfS_ --------------------------
	.section	.nv.shared._Z9sumKernelPfS_,"aw",@nobits
	.sectionflags	@""
	.align	4
.nv.shared._Z9sumKernelPfS_:
	.zero		2048


//--------------------- .nv.shared.reserved.0     --------------------------
	.section	.nv.shared.reserved.0,"aw",@nobits
	.weak		__nv_reservedSMEM_offset_0_alias
	.size		__nv_reservedSMEM_offset_0_alias, 0, 64
	.other		__nv_reservedSMEM_offset_0_alias,@"STO_CUDA_RESERVED_SHARED STV_DEFAULT"
__nv_reservedSMEM_offset_0_alias:
	.zero		0
	.zero		64


//--------------------- .nv.constant0._Z9sumKernelPfS_ --------------------------
	.section	.nv.constant0._Z9sumKernelPfS_,"a",@progbits
	.sectionflags	@""
	.align	4
.nv.constant0._Z9sumKernelPfS_:
	.zero		912


//--------------------- SYMBOLS --------------------------

	.type		.nv.reservedSmem.offset0,@object
	.size		.nv.reservedSmem.offset0,0x4
	.type		.nv.reservedSmem.cap,@object
	.size		.nv.reservedSmem.cap,0x4
